	.headerflags	@"EF_CUDA_TEXMODE_UNIFIED EF_CUDA_64BIT_ADDRESS EF_CUDA_SM86 EF_CUDA_VIRTUAL_SM(EF_CUDA_SM86)"
	.elftype	@"ET_EXEC"


//--------------------- .nv.info                  --------------------------
	.section	.nv.info,"",@"SHT_CUDA_INFO"
	.align	4


	//----- nvinfo : EIATTR_REGCOUNT
	.align		4
        /*0000*/ 	.byte	0x04, 0x2f
        /*0002*/ 	.short	(.L_1 - .L_0)
	.align		4
.L_0:
        /*0004*/ 	.word	index@(triton_poi_fused__to_copy_t_0)
        /*0008*/ 	.word	0x00000014


	//----- nvinfo : EIATTR_MIN_STACK_SIZE
	.align		4
.L_1:
        /*000c*/ 	.byte	0x04, 0x12
        /*000e*/ 	.short	(.L_3 - .L_2)
	.align		4
.L_2:
        /*0010*/ 	.word	index@(triton_poi_fused__to_copy_t_0)
        /*0014*/ 	.word	0x00000000


	//----- nvinfo : EIATTR_FRAME_SIZE
	.align		4
.L_3:
        /*0018*/ 	.byte	0x04, 0x11
        /*001a*/ 	.short	(.L_5 - .L_4)
	.align		4
.L_4:
        /*001c*/ 	.word	index@(triton_poi_fused__to_copy_t_0)
        /*0020*/ 	.word	0x00000000


	//----- nvinfo : EIATTR_MIN_STACK_SIZE
	.align		4
.L_5:
        /*0024*/ 	.byte	0x04, 0x12
        /*0026*/ 	.short	(.L_7 - .L_6)
	.align		4
.L_6:
        /*0028*/ 	.word	index@(triton_poi_fused__to_copy_t_0)
        /*002c*/ 	.word	0x00000000
.L_7:


//--------------------- .nv.info.triton_poi_fused__to_copy_t_0 --------------------------
	.section	.nv.info.triton_poi_fused__to_copy_t_0,"",@"SHT_CUDA_INFO"
	.sectionflags	@""
	.align	4


	//----- nvinfo : EIATTR_CUDA_API_VERSION
	.align		4
        /*0000*/ 	.byte	0x04, 0x37
        /*0002*/ 	.short	(.L_9 - .L_8)
.L_8:
        /*0004*/ 	.word	0x0000007c


	//----- nvinfo : EIATTR_SW2861232_WAR
	.align		4
.L_9:
        /*0008*/ 	.byte	0x01, 0x35
	.zero		2


	//----- nvinfo : EIATTR_PARAM_CBANK
	.align		4
        /*000c*/ 	.byte	0x04, 0x0a
        /*000e*/ 	.short	(.L_11 - .L_10)
	.align		4
.L_10:
        /*0010*/ 	.word	index@(.nv.constant0.triton_poi_fused__to_copy_t_0)
        /*0014*/ 	.short	0x0160
        /*0016*/ 	.short	0x0020


	//----- nvinfo : EIATTR_CBANK_PARAM_SIZE
	.align		4
.L_11:
        /*0018*/ 	.byte	0x03, 0x19
        /*001a*/ 	.short	0x0020


	//----- nvinfo : EIATTR_KPARAM_INFO
	.align		4
        /*001c*/ 	.byte	0x04, 0x17
        /*001e*/ 	.short	(.L_13 - .L_12)
.L_12:
        /*0020*/ 	.word	0x00000000
        /*0024*/ 	.short	0x0003
        /*0026*/ 	.short	0x0018
        /*0028*/ 	.byte	0x00, 0xf4, 0x21, 0x00


	//----- nvinfo : EIATTR_KPARAM_INFO
	.align		4
.L_13:
        /*002c*/ 	.byte	0x04, 0x17
        /*002e*/ 	.short	(.L_15 - .L_14)
.L_14:
        /*0030*/ 	.word	0x00000000
        /*0034*/ 	.short	0x0002
        /*0036*/ 	.short	0x0010
        /*0038*/ 	.byte	0x00, 0xf0, 0x11, 0x00


	//----- nvinfo : EIATTR_KPARAM_INFO
	.align		4
.L_15:
        /*003c*/ 	.byte	0x04, 0x17
        /*003e*/ 	.short	(.L_17 - .L_16)
.L_16:
        /*0040*/ 	.word	0x00000000
        /*0044*/ 	.short	0x0001
        /*0046*/ 	.short	0x0008
        /*0048*/ 	.byte	0x00, 0xf4, 0x21, 0x00


	//----- nvinfo : EIATTR_KPARAM_INFO
	.align		4
.L_17:
        /*004c*/ 	.byte	0x04, 0x17
        /*004e*/ 	.short	(.L_19 - .L_18)
.L_18:
        /*0050*/ 	.word	0x00000000
        /*0054*/ 	.short	0x0000
        /*0056*/ 	.short	0x0000
        /*0058*/ 	.byte	0x00, 0xf4, 0x21, 0x00


	//----- nvinfo : EIATTR_MAXREG_COUNT
	.align		4
.L_19:
        /*005c*/ 	.byte	0x03, 0x1b
        /*005e*/ 	.short	0x00ff


	//----- nvinfo : EIATTR_EXIT_INSTR_OFFSETS
	.align		4
        /*0060*/ 	.byte	0x04, 0x1c
        /*0062*/ 	.short	(.L_21 - .L_20)


	//   ....[0]....
.L_20:
        /*0064*/ 	.word	0x00000120


	//----- nvinfo : EIATTR_REQNTID
	.align		4
.L_21:
        /*0068*/ 	.byte	0x04, 0x10
        /*006a*/ 	.short	(.L_23 - .L_22)
.L_22:
        /*006c*/ 	.word	0x00000080
        /*0070*/ 	.word	0x00000001
        /*0074*/ 	.word	0x00000001
.L_23:


//--------------------- .nv.callgraph             --------------------------
	.section	.nv.callgraph,"",@"SHT_CUDA_CALLGRAPH"
	.align	4
	.sectionentsize	8
	.align		4
        /*0000*/ 	.word	0x00000000
	.align		4
        /*0004*/ 	.word	0xffffffff
	.align		4
        /*0008*/ 	.word	0x00000000
	.align		4
        /*000c*/ 	.word	0xfffffffe
	.align		4
        /*0010*/ 	.word	0x00000000
	.align		4
        /*0014*/ 	.word	0xfffffffd
	.align		4
        /*0018*/ 	.word	0x00000000
	.align		4
        /*001c*/ 	.word	0xfffffffc


//--------------------- .nv.rel.action            --------------------------
	.section	.nv.rel.action,"",@"SHT_CUDA_RELOCINFO"
	.align	8
	.sectionentsize	8
        /*0000*/ 	.byte	0x73, 0x00, 0x00, 0x00, 0x00, 0x00, 0x00, 0x00, 0x00, 0x00, 0x00, 0x11, 0x25, 0x00, 0x05, 0x36


//--------------------- .nv.constant0.triton_poi_fused__to_copy_t_0 --------------------------
	.section	.nv.constant0.triton_poi_fused__to_copy_t_0,"a",@progbits
	.sectionflags	@""
	.align	4
.nv.constant0.triton_poi_fused__to_copy_t_0:
	.zero		384


//--------------------- .text.triton_poi_fused__to_copy_t_0 --------------------------
	.section	.text.triton_poi_fused__to_copy_t_0,"ax",@progbits
	.sectioninfo	@"SHI_REGISTERS=20"
	.align	128
        .global         triton_poi_fused__to_copy_t_0
        .type           triton_poi_fused__to_copy_t_0,@function
        .size           triton_poi_fused__to_copy_t_0,(.L_x_1 - triton_poi_fused__to_copy_t_0)
        .other          triton_poi_fused__to_copy_t_0,@"STO_CUDA_ENTRY STV_DEFAULT"
triton_poi_fused__to_copy_t_0:
.text.triton_poi_fused__to_copy_t_0:
[----:B------:R-:W-:Y:S02]  /*0000*/  IMAD.MOV.U32 R1, RZ, RZ, c[0x0][0x28] ;  /* 0x00000a00ff017624 */ /* 0x000fe400078e00ff */
[----:B------:R-:W0:Y:S01]  /*0010*/  S2R R0, SR_TID.X ;  /* 0x0000000000007919 */ /* 0x000e220000002100 */
[----:B------:R-:W-:Y:S01]  /*0020*/  MOV R5, 0x4 ;  /* 0x0000000400057802 */ /* 0x000fe20000000f00 */
[----:B------:R-:W-:Y:S02]  /*0030*/  ULDC.64 UR4, c[0x0][0x118] ;  /* 0x0000460000047ab9 */ /* 0x000fe40000000a00 */
[----:B------:R-:W1:Y:S01]  /*0040*/  S2R R3, SR_CTAID.X ;  /* 0x0000000000037919 */ /* 0x000e620000002500 */
[----:B0-----:R-:W-:-:S05]  /*0050*/  IMAD.SHL.U32 R0, R0, 0x8, RZ ;  /* 0x0000000800007824 */ /* 0x001fca00078e00ff */
[----:B------:R-:W-:-:S05]  /*0060*/  LOP3.LUT R0, R0, 0x3f8, RZ, 0xc0, !PT ;  /* 0x000003f800007812 */ /* 0x000fca00078ec0ff */
[----:B-1----:R-:W-:-:S04]  /*0070*/  IMAD R0, R3, 0x400, R0 ;  /* 0x0000040003007824 */ /* 0x002fc800078e0200 */
[----:B------:R-:W-:-:S05]  /*0080*/  IMAD.WIDE R2, R0, R5, c[0x0][0x160] ;  /* 0x0000580000027625 */ /* 0x000fca00078e0205 */
[----:B------:R-:W2:Y:S04]  /*0090*/  LDG.E.128 R4, [R2.64] ;  /* 0x0000000402047981 */ /* 0x000ea8000c1e1d00 */
[----:B------:R-:W3:Y:S01]  /*00a0*/  LDG.E.128 R8, [R2.64+0x10] ;  /* 0x0000100402087981 */ /* 0x000ee2000c1e1d00 */
[----:B------:R-:W-:Y:S02]  /*00b0*/  MOV R17, 0x2 ;  /* 0x0000000200117802 */ /* 0x000fe40000000f00 */
[----:B--2---:R-:W-:-:S03]  /*00c0*/  F2FP.BF16.PACK_AB R12, R5, R4 ;  /* 0x00000004050c723e */ /* 0x004fc600000010ff */
[----:B------:R-:W-:Y:S01]  /*00d0*/  IMAD.WIDE R4, R0, R17, c[0x0][0x168] ;  /* 0x00005a0000047625 */ /* 0x000fe200078e0211 */
[----:B------:R-:W-:Y:S02]  /*00e0*/  F2FP.BF16.PACK_AB R13, R7, R6 ;  /* 0x00000006070d723e */ /* 0x000fe400000010ff */
[----:B---3--:R-:W-:Y:S02]  /*00f0*/  F2FP.BF16.PACK_AB R14, R9, R8 ;  /* 0x00000008090e723e */ /* 0x008fe400000010ff */
[----:B------:R-:W-:-:S05]  /*0100*/  F2FP.BF16.PACK_AB R15, R11, R10 ;  /* 0x0000000a0b0f723e */ /* 0x000fca00000010ff */
[----:B------:R-:W-:Y:S01]  /*0110*/  STG.E.128 [R4.64], R12 ;  /* 0x0000000c04007986 */ /* 0x000fe2000c101d04 */
[----:B------:R-:W-:Y:S05]  /*0120*/  EXIT ;  /* 0x000000000000794d */ /* 0x000fea0003800000 */
.L_x_0:
[----:B------:R-:W-:-:S00]  /*0130*/  BRA `(.L_x_0) ;  /* 0xfffffff000007947 */ /* 0x000fc0000383ffff */
[----:B------:R-:W-:-:S00]  /*0140*/  NOP ;  /* 0x0000000000007918 */ /* 0x000fc00000000000 */
        /* <DEDUP_REMOVED lines=11> */
.L_x_1:
